//
// Generated by NVIDIA NVVM Compiler
//
// Compiler Build ID: CL-36424714
// Cuda compilation tools, release 13.0, V13.0.88
// Based on NVVM 20.0.0
//

.version 9.0
.target sm_100
.address_size 64

	// .globl	_Z22bruteForceStage4KerneljmiPiS_
.const .align 4 .b8 allowedMoves4[24] = {1, 0, 0, 0, 4, 0, 0, 0, 7, 0, 0, 0, 10, 0, 0, 0, 13, 0, 0, 0, 16};
.const .align 4 .u32 ID_CP = 16434824;
.const .align 8 .u64 ID_EP = 205163983024656;
.const .align 4 .b8 coPerm[576] = {3, 0, 0, 0, 0, 0, 0, 0, 1, 0, 0, 0, 2, 0, 0, 0, 4, 0, 0, 0, 5, 0, 0, 0, 6, 0, 0, 0, 7, 0, 0, 0, 2, 0, 0, 0, 3, 0, 0, 0, 0, 0, 0, 0, 1, 0, 0, 0, 4, 0, 0, 0, 5, 0, 0, 0, 6, 0, 0, 0, 7, 0, 0, 0, 1, 0, 0, 0, 2, 0, 0, 0, 3, 0, 0, 0, 0, 0, 0, 0, 4, 0, 0, 0, 5, 0, 0, 0, 6, 0, 0, 0, 7, 0, 0, 0, 4, 0, 0, 0, 1, 0, 0, 0, 2, 0, 0, 0, 0, 0, 0, 0, 7, 0, 0, 0, 5, 0, 0, 0, 6, 0, 0, 0, 3, 0, 0, 0, 7, 0, 0, 0, 1, 0, 0, 0, 2, 0, 0, 0, 4, 0, 0, 0, 3, 0, 0, 0, 5, 0, 0, 0, 6, 0, 0, 0, 0, 0, 0, 0, 3, 0, 0, 0, 1, 0, 0, 0, 2, 0, 0, 0, 7, 0, 0, 0, 0, 0, 0, 0, 5, 0, 0, 0, 6, 0, 0, 0, 4, 0, 0, 0, 1, 0, 0, 0, 5, 0, 0, 0, 2, 0, 0, 0, 3, 0, 0, 0, 0, 0, 0, 0, 4, 0, 0, 0, 6, 0, 0, 0, 7, 0, 0, 0, 5, 0, 0, 0, 4, 0, 0, 0, 2, 0, 0, 0, 3, 0, 0, 0, 1, 0, 0, 0, 0, 0, 0, 0, 6, 0, 0, 0, 7, 0, 0, 0, 4, 0, 0, 0, 0, 0, 0, 0, 2, 0, 0, 0, 3, 0, 0, 0, 5, 0, 0, 0, 1, 0, 0, 0, 6, 0, 0, 0, 7, 0, 0, 0, 0, 0, 0, 0, 1, 0, 0, 0, 2, 0, 0, 0, 3, 0, 0, 0, 5, 0, 0, 0, 6, 0, 0, 0, 7, 0, 0, 0, 4, 0, 0, 0, 0, 0, 0, 0, 1, 0, 0, 0, 2, 0, 0, 0, 3, 0, 0, 0, 6, 0, 0, 0, 7, 0, 0, 0, 4, 0, 0, 0, 5, 0, 0, 0, 0, 0, 0, 0, 1, 0, 0, 0, 2, 0, 0, 0, 3, 0, 0, 0, 7, 0, 0, 0, 4, 0, 0, 0, 5, 0, 0, 0, 6, 0, 0, 0, 0, 0, 0, 0, 2, 0, 0, 0, 6, 0, 0, 0, 3, 0, 0, 0, 4, 0, 0, 0, 1, 0, 0, 0, 5, 0, 0, 0, 7, 0, 0, 0, 0, 0, 0, 0, 6, 0, 0, 0, 5, 0, 0, 0, 3, 0, 0, 0, 4, 0, 0, 0, 2, 0, 0, 0, 1, 0, 0, 0, 7, 0, 0, 0, 0, 0, 0, 0, 5, 0, 0, 0, 1, 0, 0, 0, 3, 0, 0, 0, 4, 0, 0, 0, 6, 0, 0, 0, 2, 0, 0, 0, 7, 0, 0, 0, 0, 0, 0, 0, 1, 0, 0, 0, 3, 0, 0, 0, 7, 0, 0, 0, 4, 0, 0, 0, 5, 0, 0, 0, 2, 0, 0, 0, 6, 0, 0, 0, 0, 0, 0, 0, 1, 0, 0, 0, 7, 0, 0, 0, 6, 0, 0, 0, 4, 0, 0, 0, 5, 0, 0, 0, 3, 0, 0, 0, 2, 0, 0, 0, 0, 0, 0, 0, 1, 0, 0, 0, 6, 0, 0, 0, 2, 0, 0, 0, 4, 0, 0, 0, 5, 0, 0, 0, 7, 0, 0, 0, 3};
.const .align 4 .b8 ePerm[864] = {3, 0, 0, 0, 0, 0, 0, 0, 1, 0, 0, 0, 2, 0, 0, 0, 4, 0, 0, 0, 5, 0, 0, 0, 6, 0, 0, 0, 7, 0, 0, 0, 8, 0, 0, 0, 9, 0, 0, 0, 10, 0, 0, 0, 11, 0, 0, 0, 2, 0, 0, 0, 3, 0, 0, 0, 0, 0, 0, 0, 1, 0, 0, 0, 4, 0, 0, 0, 5, 0, 0, 0, 6, 0, 0, 0, 7, 0, 0, 0, 8, 0, 0, 0, 9, 0, 0, 0, 10, 0, 0, 0, 11, 0, 0, 0, 1, 0, 0, 0, 2, 0, 0, 0, 3, 0, 0, 0, 0, 0, 0, 0, 4, 0, 0, 0, 5, 0, 0, 0, 6, 0, 0, 0, 7, 0, 0, 0, 8, 0, 0, 0, 9, 0, 0, 0, 10, 0, 0, 0, 11, 0, 0, 0, 8, 0, 0, 0, 1, 0, 0, 0, 2, 0, 0, 0, 3, 0, 0, 0, 11, 0, 0, 0, 5, 0, 0, 0, 6, 0, 0, 0, 7, 0, 0, 0, 4, 0, 0, 0, 9, 0, 0, 0, 10, 0, 0, 0, 0, 0, 0, 0, 4, 0, 0, 0, 1, 0, 0, 0, 2, 0, 0, 0, 3, 0, 0, 0, 0, 0, 0, 0, 5, 0, 0, 0, 6, 0, 0, 0, 7, 0, 0, 0, 11, 0, 0, 0, 9, 0, 0, 0, 10, 0, 0, 0, 8, 0, 0, 0, 11, 0, 0, 0, 1, 0, 0, 0, 2, 0, 0, 0, 3, 0, 0, 0, 8, 0, 0, 0, 5, 0, 0, 0, 6, 0, 0, 0, 7, 0, 0, 0, 0, 0, 0, 0, 9, 0, 0, 0, 10, 0, 0, 0, 4, 0, 0, 0, 0, 0, 0, 0, 9, 0, 0, 0, 2, 0, 0, 0, 3, 0, 0, 0, 4, 0, 0, 0, 8, 0, 0, 0, 6, 0, 0, 0, 7, 0, 0, 0, 1, 0, 0, 0, 5, 0, 0, 0, 10, 0, 0, 0, 11, 0, 0, 0, 0, 0, 0, 0, 5, 0, 0, 0, 2, 0, 0, 0, 3, 0, 0, 0, 4, 0, 0, 0, 1, 0, 0, 0, 6, 0, 0, 0, 7, 0, 0, 0, 9, 0, 0, 0, 8, 0, 0, 0, 10, 0, 0, 0, 11, 0, 0, 0, 0, 0, 0, 0, 8, 0, 0, 0, 2, 0, 0, 0, 3, 0, 0, 0, 4, 0, 0, 0, 9, 0, 0, 0, 6, 0, 0, 0, 7, 0, 0, 0, 5, 0, 0, 0, 1, 0, 0, 0, 10, 0, 0, 0, 11, 0, 0, 0, 0, 0, 0, 0, 1, 0, 0, 0, 2, 0, 0, 0, 3, 0, 0, 0, 5, 0, 0, 0, 6, 0, 0, 0, 7, 0, 0, 0, 4, 0, 0, 0, 8, 0, 0, 0, 9, 0, 0, 0, 10, 0, 0, 0, 11, 0, 0, 0, 0, 0, 0, 0, 1, 0, 0, 0, 2, 0, 0, 0, 3, 0, 0, 0, 6, 0, 0, 0, 7, 0, 0, 0, 4, 0, 0, 0, 5, 0, 0, 0, 8, 0, 0, 0, 9, 0, 0, 0, 10, 0, 0, 0, 11, 0, 0, 0, 0, 0, 0, 0, 1, 0, 0, 0, 2, 0, 0, 0, 3, 0, 0, 0, 7, 0, 0, 0, 4, 0, 0, 0, 5, 0, 0, 0, 6, 0, 0, 0, 8, 0, 0, 0, 9, 0, 0, 0, 10, 0, 0, 0, 11, 0, 0, 0, 0, 0, 0, 0, 1, 0, 0, 0, 10, 0, 0, 0, 3, 0, 0, 0, 4, 0, 0, 0, 5, 0, 0, 0, 9, 0, 0, 0, 7, 0, 0, 0, 8, 0, 0, 0, 2, 0, 0, 0, 6, 0, 0, 0, 11, 0, 0, 0, 0, 0, 0, 0, 1, 0, 0, 0, 6, 0, 0, 0, 3, 0, 0, 0, 4, 0, 0, 0, 5, 0, 0, 0, 2, 0, 0, 0, 7, 0, 0, 0, 8, 0, 0, 0, 10, 0, 0, 0, 9, 0, 0, 0, 11, 0, 0, 0, 0, 0, 0, 0, 1, 0, 0, 0, 9, 0, 0, 0, 3, 0, 0, 0, 4, 0, 0, 0, 5, 0, 0, 0, 10, 0, 0, 0, 7, 0, 0, 0, 8, 0, 0, 0, 6, 0, 0, 0, 2, 0, 0, 0, 11, 0, 0, 0, 0, 0, 0, 0, 1, 0, 0, 0, 2, 0, 0, 0, 11, 0, 0, 0, 4, 0, 0, 0, 5, 0, 0, 0, 6, 0, 0, 0, 10, 0, 0, 0, 8, 0, 0, 0, 9, 0, 0, 0, 3, 0, 0, 0, 7, 0, 0, 0, 0, 0, 0, 0, 1, 0, 0, 0, 2, 0, 0, 0, 7, 0, 0, 0, 4, 0, 0, 0, 5, 0, 0, 0, 6, 0, 0, 0, 3, 0, 0, 0, 8, 0, 0, 0, 9, 0, 0, 0, 11, 0, 0, 0, 10, 0, 0, 0, 0, 0, 0, 0, 1, 0, 0, 0, 2, 0, 0, 0, 10, 0, 0, 0, 4, 0, 0, 0, 5, 0, 0, 0, 6, 0, 0, 0, 11, 0, 0, 0, 8, 0, 0, 0, 9, 0, 0, 0, 7, 0, 0, 0, 3};

.visible .entry _Z22bruteForceStage4KerneljmiPiS_(
	.param .u32 _Z22bruteForceStage4KerneljmiPiS__param_0,
	.param .u64 _Z22bruteForceStage4KerneljmiPiS__param_1,
	.param .u32 _Z22bruteForceStage4KerneljmiPiS__param_2,
	.param .u64 .ptr .align 1 _Z22bruteForceStage4KerneljmiPiS__param_3,
	.param .u64 .ptr .align 1 _Z22bruteForceStage4KerneljmiPiS__param_4
)
{
	.local .align 4 .b8 	__local_depot0[60];
	.reg .b64 	%SP;
	.reg .b64 	%SPL;
	.reg .pred 	%p<24>;
	.reg .b32 	%r<162>;
	.reg .b64 	%rd<114>;

	mov.u64 	%SPL, __local_depot0;
	ld.param.u32 	%r156, [_Z22bruteForceStage4KerneljmiPiS__param_0];
	ld.param.u64 	%rd109, [_Z22bruteForceStage4KerneljmiPiS__param_1];
	ld.param.u32 	%r32, [_Z22bruteForceStage4KerneljmiPiS__param_2];
	ld.param.u64 	%rd31, [_Z22bruteForceStage4KerneljmiPiS__param_3];
	ld.param.u64 	%rd29, [_Z22bruteForceStage4KerneljmiPiS__param_4];
	cvta.to.global.u64 	%rd1, %rd31;
	add.u64 	%rd2, %SPL, 0;
	mov.u32 	%r33, %ctaid.x;
	mov.u32 	%r34, %ntid.x;
	mov.u32 	%r35, %tid.x;
	mad.lo.s32 	%r36, %r33, %r34, %r35;
	cvt.u64.u32 	%rd107, %r36;
	setp.lt.s32 	%p1, %r32, 1;
	mov.b64 	%rd106, 1;
	@%p1 bra 	$L__BB0_7;
	and.b32  	%r1, %r32, 3;
	setp.lt.u32 	%p2, %r32, 4;
	mov.b64 	%rd106, 1;
	@%p2 bra 	$L__BB0_4;
	and.b32  	%r37, %r32, 2147483644;
	neg.s32 	%r151, %r37;
	mov.b64 	%rd106, 1;
$L__BB0_3:
	mul.lo.s64 	%rd106, %rd106, 1296;
	add.s32 	%r151, %r151, 4;
	setp.ne.s32 	%p3, %r151, 0;
	@%p3 bra 	$L__BB0_3;
$L__BB0_4:
	setp.eq.s32 	%p4, %r1, 0;
	@%p4 bra 	$L__BB0_7;
	neg.s32 	%r152, %r1;
$L__BB0_6:
	.pragma "nounroll";
	mul.lo.s64 	%rd106, %rd106, 6;
	add.s32 	%r152, %r152, 1;
	setp.ne.s32 	%p5, %r152, 0;
	@%p5 bra 	$L__BB0_6;
$L__BB0_7:
	setp.le.u64 	%p6, %rd106, %rd107;
	@%p6 bra 	$L__BB0_26;
	setp.lt.s32 	%p7, %r32, 1;
	@%p7 bra 	$L__BB0_12;
	mov.b32 	%r154, -1;
	mov.b32 	%r153, 0;
	mov.u64 	%rd37, allowedMoves4;
	mov.u64 	%rd42, coPerm;
	mov.u64 	%rd45, ePerm;
$L__BB0_10:
	cvt.u32.u64 	%r40, %rd107;
	mul.hi.u32 	%r41, %r40, -1431655765;
	shr.u32 	%r42, %r41, 2;
	mul.lo.s32 	%r43, %r42, 6;
	sub.s32 	%r44, %r40, %r43;
	mul.wide.u32 	%rd36, %r44, 4;
	add.s64 	%rd38, %rd37, %rd36;
	ld.const.u32 	%r11, [%rd38];
	mul.hi.s32 	%r45, %r11, 1431655766;
	shr.u32 	%r46, %r45, 31;
	add.s32 	%r12, %r45, %r46;
	setp.eq.s32 	%p8, %r12, %r154;
	@%p8 bra 	$L__BB0_26;
	cvt.u64.u32 	%rd107, %r42;
	mul.wide.u32 	%rd39, %r153, 4;
	add.s64 	%rd40, %rd2, %rd39;
	st.local.u32 	[%rd40], %r11;
	mul.wide.s32 	%rd41, %r11, 32;
	add.s64 	%rd43, %rd42, %rd41;
	ld.const.u32 	%r50, [%rd43];
	mul.lo.s32 	%r51, %r50, 3;
	shr.u32 	%r52, %r156, %r51;
	and.b32  	%r53, %r52, 7;
	ld.const.u32 	%r54, [%rd43+4];
	mul.lo.s32 	%r55, %r54, 3;
	shr.u32 	%r56, %r156, %r55;
	shl.b32 	%r57, %r56, 3;
	and.b32  	%r58, %r57, 56;
	or.b32  	%r59, %r58, %r53;
	ld.const.u32 	%r60, [%rd43+8];
	mul.lo.s32 	%r61, %r60, 3;
	shr.u32 	%r62, %r156, %r61;
	shl.b32 	%r63, %r62, 6;
	and.b32  	%r64, %r63, 448;
	or.b32  	%r65, %r64, %r59;
	ld.const.u32 	%r66, [%rd43+12];
	mul.lo.s32 	%r67, %r66, 3;
	shr.u32 	%r68, %r156, %r67;
	shl.b32 	%r69, %r68, 9;
	and.b32  	%r70, %r69, 3584;
	or.b32  	%r71, %r70, %r65;
	ld.const.u32 	%r72, [%rd43+16];
	mul.lo.s32 	%r73, %r72, 3;
	shr.u32 	%r74, %r156, %r73;
	shl.b32 	%r75, %r74, 12;
	and.b32  	%r76, %r75, 28672;
	or.b32  	%r77, %r76, %r71;
	ld.const.u32 	%r78, [%rd43+20];
	mul.lo.s32 	%r79, %r78, 3;
	shr.u32 	%r80, %r156, %r79;
	shl.b32 	%r81, %r80, 15;
	and.b32  	%r82, %r81, 229376;
	or.b32  	%r83, %r82, %r77;
	ld.const.u32 	%r84, [%rd43+24];
	mul.lo.s32 	%r85, %r84, 3;
	shr.u32 	%r86, %r156, %r85;
	shl.b32 	%r87, %r86, 18;
	and.b32  	%r88, %r87, 1835008;
	or.b32  	%r89, %r88, %r83;
	ld.const.u32 	%r90, [%rd43+28];
	mul.lo.s32 	%r91, %r90, 3;
	shr.u32 	%r92, %r156, %r91;
	shl.b32 	%r93, %r92, 21;
	and.b32  	%r94, %r93, 14680064;
	or.b32  	%r156, %r94, %r89;
	mul.wide.s32 	%rd44, %r11, 48;
	add.s64 	%rd46, %rd45, %rd44;
	ld.const.u32 	%r95, [%rd46];
	shl.b32 	%r96, %r95, 2;
	shr.u64 	%rd47, %rd109, %r96;
	and.b64  	%rd48, %rd47, 15;
	ld.const.u32 	%r97, [%rd46+4];
	shl.b32 	%r98, %r97, 2;
	shr.u64 	%rd49, %rd109, %r98;
	shl.b64 	%rd50, %rd49, 4;
	and.b64  	%rd51, %rd50, 240;
	or.b64  	%rd52, %rd51, %rd48;
	ld.const.u32 	%r99, [%rd46+8];
	shl.b32 	%r100, %r99, 2;
	shr.u64 	%rd53, %rd109, %r100;
	shl.b64 	%rd54, %rd53, 8;
	and.b64  	%rd55, %rd54, 3840;
	or.b64  	%rd56, %rd55, %rd52;
	ld.const.u32 	%r101, [%rd46+12];
	shl.b32 	%r102, %r101, 2;
	shr.u64 	%rd57, %rd109, %r102;
	shl.b64 	%rd58, %rd57, 12;
	and.b64  	%rd59, %rd58, 61440;
	or.b64  	%rd60, %rd59, %rd56;
	ld.const.u32 	%r103, [%rd46+16];
	shl.b32 	%r104, %r103, 2;
	shr.u64 	%rd61, %rd109, %r104;
	shl.b64 	%rd62, %rd61, 16;
	and.b64  	%rd63, %rd62, 983040;
	or.b64  	%rd64, %rd63, %rd60;
	ld.const.u32 	%r105, [%rd46+20];
	shl.b32 	%r106, %r105, 2;
	shr.u64 	%rd65, %rd109, %r106;
	shl.b64 	%rd66, %rd65, 20;
	and.b64  	%rd67, %rd66, 15728640;
	or.b64  	%rd68, %rd67, %rd64;
	ld.const.u32 	%r107, [%rd46+24];
	shl.b32 	%r108, %r107, 2;
	shr.u64 	%rd69, %rd109, %r108;
	shl.b64 	%rd70, %rd69, 24;
	and.b64  	%rd71, %rd70, 251658240;
	or.b64  	%rd72, %rd71, %rd68;
	ld.const.u32 	%r109, [%rd46+28];
	shl.b32 	%r110, %r109, 2;
	shr.u64 	%rd73, %rd109, %r110;
	shl.b64 	%rd74, %rd73, 28;
	and.b64  	%rd75, %rd74, 4026531840;
	or.b64  	%rd76, %rd75, %rd72;
	ld.const.u32 	%r111, [%rd46+32];
	shl.b32 	%r112, %r111, 2;
	shr.u64 	%rd77, %rd109, %r112;
	shl.b64 	%rd78, %rd77, 32;
	and.b64  	%rd79, %rd78, 64424509440;
	or.b64  	%rd80, %rd79, %rd76;
	ld.const.u32 	%r113, [%rd46+36];
	shl.b32 	%r114, %r113, 2;
	shr.u64 	%rd81, %rd109, %r114;
	shl.b64 	%rd82, %rd81, 36;
	and.b64  	%rd83, %rd82, 1030792151040;
	or.b64  	%rd84, %rd83, %rd80;
	ld.const.u32 	%r115, [%rd46+40];
	shl.b32 	%r116, %r115, 2;
	shr.u64 	%rd85, %rd109, %r116;
	shl.b64 	%rd86, %rd85, 40;
	and.b64  	%rd87, %rd86, 16492674416640;
	or.b64  	%rd88, %rd87, %rd84;
	ld.const.u32 	%r117, [%rd46+44];
	shl.b32 	%r118, %r117, 2;
	shr.u64 	%rd89, %rd109, %r118;
	shl.b64 	%rd90, %rd89, 44;
	and.b64  	%rd91, %rd90, 263882790666240;
	or.b64  	%rd109, %rd91, %rd88;
	add.s32 	%r153, %r153, 1;
	setp.ne.s32 	%p9, %r153, %r32;
	mov.u32 	%r154, %r12;
	@%p9 bra 	$L__BB0_10;
$L__BB0_12:
	ld.const.u32 	%r119, [ID_CP];
	setp.ne.s32 	%p10, %r156, %r119;
	ld.const.u64 	%rd92, [ID_EP];
	setp.ne.s64 	%p11, %rd109, %rd92;
	or.pred  	%p12, %p10, %p11;
	@%p12 bra 	$L__BB0_26;
	setp.lt.s32 	%p13, %r32, 1;
	cvta.to.global.u64 	%rd94, %rd29;
	atom.global.exch.b32 	%r120, [%rd94], 1;
	setp.ne.s32 	%p14, %r120, 0;
	or.pred  	%p15, %p14, %p13;
	@%p15 bra 	$L__BB0_26;
	and.b32  	%r16, %r32, 15;
	setp.lt.u32 	%p16, %r32, 16;
	mov.b32 	%r159, 0;
	@%p16 bra 	$L__BB0_17;
	and.b32  	%r159, %r32, 2147483632;
	neg.s32 	%r157, %r159;
	add.s64 	%rd111, %rd2, 32;
	add.s64 	%rd110, %rd1, 32;
$L__BB0_16:
	.pragma "nounroll";
	ld.local.u32 	%r122, [%rd111+-32];
	st.global.u32 	[%rd110+-32], %r122;
	ld.local.u32 	%r123, [%rd111+-28];
	st.global.u32 	[%rd110+-28], %r123;
	ld.local.u32 	%r124, [%rd111+-24];
	st.global.u32 	[%rd110+-24], %r124;
	ld.local.u32 	%r125, [%rd111+-20];
	st.global.u32 	[%rd110+-20], %r125;
	ld.local.u32 	%r126, [%rd111+-16];
	st.global.u32 	[%rd110+-16], %r126;
	ld.local.u32 	%r127, [%rd111+-12];
	st.global.u32 	[%rd110+-12], %r127;
	ld.local.u32 	%r128, [%rd111+-8];
	st.global.u32 	[%rd110+-8], %r128;
	ld.local.u32 	%r129, [%rd111+-4];
	st.global.u32 	[%rd110+-4], %r129;
	ld.local.u32 	%r130, [%rd111];
	st.global.u32 	[%rd110], %r130;
	ld.local.u32 	%r131, [%rd111+4];
	st.global.u32 	[%rd110+4], %r131;
	ld.local.u32 	%r132, [%rd111+8];
	st.global.u32 	[%rd110+8], %r132;
	ld.local.u32 	%r133, [%rd111+12];
	st.global.u32 	[%rd110+12], %r133;
	ld.local.u32 	%r134, [%rd111+16];
	st.global.u32 	[%rd110+16], %r134;
	ld.local.u32 	%r135, [%rd111+20];
	st.global.u32 	[%rd110+20], %r135;
	ld.local.u32 	%r136, [%rd111+24];
	st.global.u32 	[%rd110+24], %r136;
	ld.local.u32 	%r137, [%rd111+28];
	st.global.u32 	[%rd110+28], %r137;
	add.s32 	%r157, %r157, 16;
	add.s64 	%rd111, %rd111, 64;
	add.s64 	%rd110, %rd110, 64;
	setp.ne.s32 	%p17, %r157, 0;
	@%p17 bra 	$L__BB0_16;
$L__BB0_17:
	setp.eq.s32 	%p18, %r16, 0;
	@%p18 bra 	$L__BB0_26;
	and.b32  	%r22, %r32, 7;
	setp.lt.u32 	%p19, %r16, 8;
	@%p19 bra 	$L__BB0_20;
	mul.wide.u32 	%rd95, %r159, 4;
	add.s64 	%rd96, %rd2, %rd95;
	ld.local.u32 	%r138, [%rd96];
	add.s64 	%rd97, %rd1, %rd95;
	st.global.u32 	[%rd97], %r138;
	ld.local.u32 	%r139, [%rd96+4];
	st.global.u32 	[%rd97+4], %r139;
	ld.local.u32 	%r140, [%rd96+8];
	st.global.u32 	[%rd97+8], %r140;
	ld.local.u32 	%r141, [%rd96+12];
	st.global.u32 	[%rd97+12], %r141;
	ld.local.u32 	%r142, [%rd96+16];
	st.global.u32 	[%rd97+16], %r142;
	ld.local.u32 	%r143, [%rd96+20];
	st.global.u32 	[%rd97+20], %r143;
	ld.local.u32 	%r144, [%rd96+24];
	st.global.u32 	[%rd97+24], %r144;
	ld.local.u32 	%r145, [%rd96+28];
	st.global.u32 	[%rd97+28], %r145;
	add.s32 	%r159, %r159, 8;
$L__BB0_20:
	setp.eq.s32 	%p20, %r22, 0;
	@%p20 bra 	$L__BB0_26;
	and.b32  	%r25, %r32, 3;
	setp.lt.u32 	%p21, %r22, 4;
	@%p21 bra 	$L__BB0_23;
	mul.wide.u32 	%rd98, %r159, 4;
	add.s64 	%rd99, %rd2, %rd98;
	ld.local.u32 	%r146, [%rd99];
	add.s64 	%rd100, %rd1, %rd98;
	st.global.u32 	[%rd100], %r146;
	ld.local.u32 	%r147, [%rd99+4];
	st.global.u32 	[%rd100+4], %r147;
	ld.local.u32 	%r148, [%rd99+8];
	st.global.u32 	[%rd100+8], %r148;
	ld.local.u32 	%r149, [%rd99+12];
	st.global.u32 	[%rd100+12], %r149;
	add.s32 	%r159, %r159, 4;
$L__BB0_23:
	setp.eq.s32 	%p22, %r25, 0;
	@%p22 bra 	$L__BB0_26;
	mul.wide.u32 	%rd101, %r159, 4;
	add.s64 	%rd113, %rd1, %rd101;
	add.s64 	%rd112, %rd2, %rd101;
	neg.s32 	%r161, %r25;
$L__BB0_25:
	.pragma "nounroll";
	ld.local.u32 	%r150, [%rd112];
	st.global.u32 	[%rd113], %r150;
	add.s64 	%rd113, %rd113, 4;
	add.s64 	%rd112, %rd112, 4;
	add.s32 	%r161, %r161, 1;
	setp.ne.s32 	%p23, %r161, 0;
	@%p23 bra 	$L__BB0_25;
$L__BB0_26:
	ret;

}


// ===== COMPILED SASS (sm_100) =====

	.target	sm_100

	.elftype	@"ET_EXEC"


//--------------------- .note.nv.tkinfo           --------------------------
	.section	.note.nv.tkinfo,"",@"SHT_NOTE"
	.sectionflags	@"SHF_NOTE_NV_TKINFO"
	.tkinfo
        /*0018*/ 	.word	0x00000002
        /*0030*/ 	.string	""
        /*0030*/ 	.string	"ptxas"
        /*0030*/ 	.string	"Cuda compilation tools, release 13.0, V13.0.88"
        /*0030*/ 	.string	"Build cuda_13.0.r13.0/compiler.36424714_0"
        /*0030*/ 	.string	"-arch sm_100 -m 64 "



//--------------------- .note.nv.cuinfo           --------------------------
	.section	.note.nv.cuinfo,"",@"SHT_NOTE"
	.sectionflags	@"SHF_NOTE_NV_CUINFO"
        /*0018*/ 	.short	0x0002
        /*001a*/ 	.short	0x0064
        /*001c*/ 	.short	0x0082
	.zero		2


//--------------------- .nv.info                  --------------------------
	.section	.nv.info,"",@"SHT_CUDA_INFO"
	.align	4


	//----- nvinfo : EIATTR_REGCOUNT
	.align		4
        /*0000*/ 	.byte	0x04, 0x2f
        /*0002*/ 	.short	(.L_6 - .L_5)
	.align		4
.L_5:
        /*0004*/ 	.word	index@(_Z22bruteForceStage4KerneljmiPiS_)
        /*0008*/ 	.word	0x00000020


	//----- nvinfo : EIATTR_FRAME_SIZE
	.align		4
.L_6:
        /*000c*/ 	.byte	0x04, 0x11
        /*000e*/ 	.short	(.L_8 - .L_7)
	.align		4
.L_7:
        /*0010*/ 	.word	index@(_Z22bruteForceStage4KerneljmiPiS_)
        /*0014*/ 	.word	0x00000040


	//----- nvinfo : EIATTR_MIN_STACK_SIZE
	.align		4
.L_8:
        /*0018*/ 	.byte	0x04, 0x12
        /*001a*/ 	.short	(.L_10 - .L_9)
	.align		4
.L_9:
        /*001c*/ 	.word	index@(_Z22bruteForceStage4KerneljmiPiS_)
        /*0020*/ 	.word	0x00000040
.L_10:


//--------------------- .nv.compat                --------------------------
	.section	.nv.compat,"",@"SHT_CUDA_COMPAT_INFO"
	.align	4
        /*0000*/ 	.byte	0x02, 0x09, 0x00, 0x00, 0x02, 0x02, 0x01, 0x00, 0x02, 0x05, 0x05, 0x00, 0x03, 0x07, 0x01, 0x01
        /*0010*/ 	.byte	0x02, 0x03, 0x00, 0x00, 0x02, 0x06, 0x01, 0x00, 0x04, 0x0b, 0x08, 0x00, 0x09, 0x00, 0x00, 0x00
        /*0020*/ 	.byte	0x00, 0x00, 0x00, 0x00


//--------------------- .nv.info._Z22bruteForceStage4KerneljmiPiS_ --------------------------
	.section	.nv.info._Z22bruteForceStage4KerneljmiPiS_,"",@"SHT_CUDA_INFO"
	.sectionflags	@""
	.align	4


	//----- nvinfo : EIATTR_CUDA_API_VERSION
	.align		4
        /*0000*/ 	.byte	0x04, 0x37
        /*0002*/ 	.short	(.L_12 - .L_11)
.L_11:
        /*0004*/ 	.word	0x00000082


	//----- nvinfo : EIATTR_KPARAM_INFO
	.align		4
.L_12:
        /*0008*/ 	.byte	0x04, 0x17
        /*000a*/ 	.short	(.L_14 - .L_13)
.L_13:
        /*000c*/ 	.word	0x00000000
        /*0010*/ 	.short	0x0004
        /*0012*/ 	.short	0x0020
        /*0014*/ 	.byte	0x00, 0xf5, 0x21, 0x00


	//----- nvinfo : EIATTR_KPARAM_INFO
	.align		4
.L_14:
        /*0018*/ 	.byte	0x04, 0x17
        /*001a*/ 	.short	(.L_16 - .L_15)
.L_15:
        /*001c*/ 	.word	0x00000000
        /*0020*/ 	.short	0x0003
        /*0022*/ 	.short	0x0018
        /*0024*/ 	.byte	0x00, 0xf5, 0x21, 0x00


	//----- nvinfo : EIATTR_KPARAM_INFO
	.align		4
.L_16:
        /*0028*/ 	.byte	0x04, 0x17
        /*002a*/ 	.short	(.L_18 - .L_17)
.L_17:
        /*002c*/ 	.word	0x00000000
        /*0030*/ 	.short	0x0002
        /*0032*/ 	.short	0x0010
        /*0034*/ 	.byte	0x00, 0xf0, 0x11, 0x00


	//----- nvinfo : EIATTR_KPARAM_INFO
	.align		4
.L_18:
        /*0038*/ 	.byte	0x04, 0x17
        /*003a*/ 	.short	(.L_20 - .L_19)
.L_19:
        /*003c*/ 	.word	0x00000000
        /*0040*/ 	.short	0x0001
        /*0042*/ 	.short	0x0008
        /*0044*/ 	.byte	0x00, 0xf0, 0x21, 0x00


	//----- nvinfo : EIATTR_KPARAM_INFO
	.align		4
.L_20:
        /*0048*/ 	.byte	0x04, 0x17
        /*004a*/ 	.short	(.L_22 - .L_21)
.L_21:
        /*004c*/ 	.word	0x00000000
        /*0050*/ 	.short	0x0000
        /*0052*/ 	.short	0x0000
        /*0054*/ 	.byte	0x00, 0xf0, 0x11, 0x00


	//----- nvinfo : EIATTR_SPARSE_MMA_MASK
	.align		4
.L_22:
        /*0058*/ 	.byte	0x03, 0x50
        /*005a*/ 	.short	0x0000


	//----- nvinfo : EIATTR_MAXREG_COUNT
	.align		4
        /*005c*/ 	.byte	0x03, 0x1b
        /*005e*/ 	.short	0x00ff


	//----- nvinfo : EIATTR_MERCURY_ISA_VERSION
	.align		4
        /*0060*/ 	.byte	0x03, 0x5f
        /*0062*/ 	.short	0x0101


	//----- nvinfo : EIATTR_VRC_CTA_INIT_COUNT
	.align		4
        /*0064*/ 	.byte	0x02, 0x4a
	.zero		1
	.zero		1


	//----- nvinfo : EIATTR_EXIT_INSTR_OFFSETS
	.align		4
        /*0068*/ 	.byte	0x04, 0x1c
        /*006a*/ 	.short	(.L_24 - .L_23)


	//   ....[0]....
.L_23:
        /*006c*/ 	.word	0x000004c0


	//   ....[1]....
        /*0070*/ 	.word	0x00000590


	//   ....[2]....
        /*0074*/ 	.word	0x00000c30


	//   ....[3]....
        /*0078*/ 	.word	0x00000ca0


	//   ....[4]....
        /*007c*/ 	.word	0x00000f80


	//   ....[5]....
        /*0080*/ 	.word	0x000010d0


	//   ....[6]....
        /*0084*/ 	.word	0x000011c0


	//   ....[7]....
        /*0088*/ 	.word	0x00001290


	//----- nvinfo : EIATTR_CBANK_PARAM_SIZE
	.align		4
.L_24:
        /*008c*/ 	.byte	0x03, 0x19
        /*008e*/ 	.short	0x0028


	//----- nvinfo : EIATTR_PARAM_CBANK
	.align		4
        /*0090*/ 	.byte	0x04, 0x0a
        /*0092*/ 	.short	(.L_26 - .L_25)
	.align		4
.L_25:
        /*0094*/ 	.word	index@(.nv.constant0._Z22bruteForceStage4KerneljmiPiS_)
        /*0098*/ 	.short	0x0380
        /*009a*/ 	.short	0x0028


	//----- nvinfo : EIATTR_SW_WAR
	.align		4
.L_26:
        /*009c*/ 	.byte	0x04, 0x36
        /*009e*/ 	.short	(.L_28 - .L_27)
.L_27:
        /*00a0*/ 	.word	0x00000008
.L_28:


//--------------------- .nv.callgraph             --------------------------
	.section	.nv.callgraph,"",@"SHT_CUDA_CALLGRAPH"
	.align	4
	.sectionentsize	8
	.align		4
        /*0000*/ 	.word	0x00000000
	.align		4
        /*0004*/ 	.word	0xffffffff
	.align		4
        /*0008*/ 	.word	0x00000000
	.align		4
        /*000c*/ 	.word	0xfffffffe
	.align		4
        /*0010*/ 	.word	0x00000000
	.align		4
        /*0014*/ 	.word	0xfffffffd
	.align		4
        /*0018*/ 	.word	0x00000000
	.align		4
        /*001c*/ 	.word	0xfffffffc


//--------------------- .nv.constant3             --------------------------
	.section	.nv.constant3,"a",@progbits
	.align	8
.nv.constant3:
	.type		allowedMoves4,@object
	.size		allowedMoves4,(ID_CP - allowedMoves4)
allowedMoves4:
        /*0000*/ 	.byte	0x01, 0x00, 0x00, 0x00, 0x04, 0x00, 0x00, 0x00, 0x07, 0x00, 0x00, 0x00, 0x0a, 0x00, 0x00, 0x00
        /*0010*/ 	.byte	0x0d, 0x00, 0x00, 0x00, 0x10, 0x00, 0x00, 0x00
	.type		ID_CP,@object
	.size		ID_CP,(.L_1 - ID_CP)
ID_CP:
        /*0018*/ 	.byte	0x88, 0xc6, 0xfa, 0x00
.L_1:
	.zero		4
	.type		ID_EP,@object
	.size		ID_EP,(coPerm - ID_EP)
ID_EP:
        /*0020*/ 	.byte	0x10, 0x32, 0x54, 0x76, 0x98, 0xba, 0x00, 0x00
	.type		coPerm,@object
	.size		coPerm,(ePerm - coPerm)
coPerm:
        /*0028*/ 	.byte	0x03, 0x00, 0x00, 0x00, 0x00, 0x00, 0x00, 0x00, 0x01, 0x00, 0x00, 0x00, 0x02, 0x00, 0x00, 0x00
        /* <DEDUP_REMOVED lines=35> */
	.type		ePerm,@object
	.size		ePerm,(.L_4 - ePerm)
ePerm:
        /* <DEDUP_REMOVED lines=54> */
.L_4:


//--------------------- .text._Z22bruteForceStage4KerneljmiPiS_ --------------------------
	.section	.text._Z22bruteForceStage4KerneljmiPiS_,"ax",@progbits
	.align	128
        .global         _Z22bruteForceStage4KerneljmiPiS_
        .type           _Z22bruteForceStage4KerneljmiPiS_,@function
        .size           _Z22bruteForceStage4KerneljmiPiS_,(.L_x_15 - _Z22bruteForceStage4KerneljmiPiS_)
        .other          _Z22bruteForceStage4KerneljmiPiS_,@"STO_CUDA_ENTRY STV_DEFAULT"
_Z22bruteForceStage4KerneljmiPiS_:
.text._Z22bruteForceStage4KerneljmiPiS_:
[----:B------:R-:W0:Y:S01]  /*0000*/  LDC R1, c[0x0][0x37c] ;  /* 0x0000df00ff017b82 */ /* 0x000e220000000800 */
[----:B------:R-:W1:Y:S01]  /*0010*/  LDCU UR5, c[0x0][0x390] ;  /* 0x00007200ff0577ac */ /* 0x000e620008000800 */
[----:B------:R-:W2:Y:S06]  /*0020*/  S2R R3, SR_TID.X ;  /* 0x0000000000037919 */ /* 0x000eac0000002100 */
[----:B------:R-:W2:Y:S01]  /*0030*/  S2UR UR4, SR_CTAID.X ;  /* 0x00000000000479c3 */ /* 0x000ea20000002500 */
[----:B0-----:R-:W-:Y:S01]  /*0040*/  VIADD R1, R1, 0xffffffc0 ;  /* 0xffffffc001017836 */ /* 0x001fe20000000000 */
[----:B------:R-:W0:Y:S01]  /*0050*/  LDCU.64 UR8, c[0x0][0x388] ;  /* 0x00007100ff0877ac */ /* 0x000e220008000a00 */
[----:B------:R-:W3:Y:S05]  /*0060*/  LDCU UR6, c[0x0][0x380] ;  /* 0x00007000ff0677ac */ /* 0x000eea0008000800 */
[----:B------:R-:W2:Y:S01]  /*0070*/  LDC R2, c[0x0][0x360] ;  /* 0x0000d800ff027b82 */ /* 0x000ea20000000800 */
[----:B-1----:R-:W-:Y:S01]  /*0080*/  IMAD.U32 R20, RZ, RZ, UR5 ;  /* 0x00000005ff147e24 */ /* 0x002fe2000f8e00ff */
[----:B------:R-:W-:Y:S01]  /*0090*/  UMOV UR5, 0x1 ;  /* 0x0000000100057882 */ /* 0x000fe20000000000 */
[----:B0-----:R-:W-:-:S03]  /*00a0*/  IMAD.U32 R0, RZ, RZ, UR8 ;  /* 0x00000008ff007e24 */ /* 0x001fc6000f8e00ff */
[----:B------:R-:W-:Y:S01]  /*00b0*/  ISETP.GE.AND P1, PT, R20, 0x1, PT ;  /* 0x000000011400780c */ /* 0x000fe20003f26270 */
[----:B------:R-:W-:Y:S02]  /*00c0*/  IMAD.U32 R19, RZ, RZ, UR9 ;  /* 0x00000009ff137e24 */ /* 0x000fe4000f8e00ff */
[----:B---3--:R-:W-:Y:S02]  /*00d0*/  IMAD.U32 R18, RZ, RZ, UR6 ;  /* 0x00000006ff127e24 */ /* 0x008fe4000f8e00ff */
[----:B--2---:R-:W-:Y:S01]  /*00e0*/  IMAD R2, R2, UR4, R3 ;  /* 0x0000000402027c24 */ /* 0x004fe2000f8e0203 */
[----:B------:R-:W-:Y:S01]  /*00f0*/  UMOV UR4, URZ ;  /* 0x000000ff00047c82 */ /* 0x000fe20008000000 */
[----:B------:R-:W-:-:S06]  /*0100*/  IMAD.MOV.U32 R3, RZ, RZ, RZ ;  /* 0x000000ffff037224 */ /* 0x000fcc00078e00ff */
[----:B------:R-:W-:Y:S05]  /*0110*/  @!P1 BRA `(.L_x_0) ;  /* 0x0000000000dc9947 */ /* 0x000fea0003800000 */
[C---:B------:R-:W-:Y:S01]  /*0120*/  ISETP.GE.U32.AND P0, PT, R20.reuse, 0x4, PT ;  /* 0x000000041400780c */ /* 0x040fe20003f06070 */
[----:B------:R-:W-:Y:S01]  /*0130*/  UMOV UR5, 0x1 ;  /* 0x0000000100057882 */ /* 0x000fe20000000000 */
[----:B------:R-:W-:Y:S01]  /*0140*/  UMOV UR4, URZ ;  /* 0x000000ff00047c82 */ /* 0x000fe20008000000 */
[----:B------:R-:W-:-:S10]  /*0150*/  LOP3.LUT R4, R20, 0x3, RZ, 0xc0, !PT ;  /* 0x0000000314047812 */ /* 0x000fd400078ec0ff */
[----:B------:R-:W-:Y:S05]  /*0160*/  @!P0 BRA `(.L_x_1) ;  /* 0x0000000000a08947 */ /* 0x000fea0003800000 */
[----:B------:R-:W-:Y:S01]  /*0170*/  LOP3.LUT R5, R20, 0x7ffffffc, RZ, 0xc0, !PT ;  /* 0x7ffffffc14057812 */ /* 0x000fe200078ec0ff */
[----:B------:R-:W-:Y:S01]  /*0180*/  UMOV UR5, 0x1 ;  /* 0x0000000100057882 */ /* 0x000fe20000000000 */
[----:B------:R-:W-:-:S03]  /*0190*/  UMOV UR4, URZ ;  /* 0x000000ff00047c82 */ /* 0x000fc60008000000 */
[----:B------:R-:W-:-:S05]  /*01a0*/  IMAD.MOV R5, RZ, RZ, -R5 ;  /* 0x000000ffff057224 */ /* 0x000fca00078e0a05 */
[----:B------:R-:W-:-:S13]  /*01b0*/  ISETP.GE.AND P0, PT, R5, RZ, PT ;  /* 0x000000ff0500720c */ /* 0x000fda0003f06270 */
[----:B------:R-:W-:Y:S05]  /*01c0*/  @P0 BRA `(.L_x_2) ;  /* 0x00000000006c0947 */ /* 0x000fea0003800000 */
[----:B------:R-:W-:Y:S01]  /*01d0*/  IMAD.MOV R6, RZ, RZ, -R5 ;  /* 0x000000ffff067224 */ /* 0x000fe200078e0a05 */
[----:B------:R-:W-:-:S04]  /*01e0*/  PLOP3.LUT P0, PT, PT, PT, PT, 0x80, 0x8 ;  /* 0x000000000008781c */ /* 0x000fc80003f0f070 */
[----:B------:R-:W-:-:S13]  /*01f0*/  ISETP.GT.AND P2, PT, R6, 0xc, PT ;  /* 0x0000000c0600780c */ /* 0x000fda0003f44270 */
[----:B------:R-:W-:Y:S05]  /*0200*/  @!P2 BRA `(.L_x_3) ;  /* 0x000000000024a947 */ /* 0x000fea0003800000 */
[----:B------:R-:W-:-:S13]  /*0210*/  PLOP3.LUT P0, PT, PT, PT, PT, 0x8, 0x80 ;  /* 0x000000000080781c */ /* 0x000fda0003f0e170 */
.L_x_4:
[----:B------:R-:W-:Y:S01]  /*0220*/  VIADD R5, R5, 0x10 ;  /* 0x0000001005057836 */ /* 0x000fe20000000000 */
[----:B------:R-:W-:Y:S02]  /*0230*/  UIMAD UR4, UR4, -0x28bf0000, URZ ;  /* 0xd7410000040478a4 */ /* 0x000fe4000f8e02ff */
[----:B------:R-:W-:Y:S02]  /*0240*/  UIMAD.WIDE.U32 UR6, UR5, -0x28bf0000, URZ ;  /* 0xd7410000050678a5 */ /* 0x000fe4000f8e00ff */
[----:B------:R-:W-:Y:S01]  /*0250*/  ISETP.GE.AND P2, PT, R5, -0xc, PT ;  /* 0xfffffff40500780c */ /* 0x000fe20003f46270 */
[----:B------:R-:W-:-:S04]  /*0260*/  UIMAD UR4, UR5, 0x290, UR4 ;  /* 0x00000290050478a4 */ /* 0x000fc8000f8e0204 */
[----:B------:R-:W-:Y:S01]  /*0270*/  UIADD3 UR4, UPT, UPT, UR7, UR4, URZ ;  /* 0x0000000407047290 */ /* 0x000fe2000fffe0ff */
[----:B------:R-:W-:-:S07]  /*0280*/  UMOV UR5, UR6 ;  /* 0x0000000600057c82 */ /* 0x000fce0008000000 */
[----:B------:R-:W-:Y:S05]  /*0290*/  @!P2 BRA `(.L_x_4) ;  /* 0xfffffffc00e0a947 */ /* 0x000fea000383ffff */
.L_x_3:
[----:B------:R-:W-:-:S05]  /*02a0*/  IMAD.MOV R6, RZ, RZ, -R5 ;  /* 0x000000ffff067224 */ /* 0x000fca00078e0a05 */
[----:B------:R-:W-:-:S13]  /*02b0*/  ISETP.GT.AND P2, PT, R6, 0x4, PT ;  /* 0x000000040600780c */ /* 0x000fda0003f44270 */
[----:B------:R-:W-:Y:S05]  /*02c0*/  @!P2 BRA `(.L_x_5) ;  /* 0x000000000024a947 */ /* 0x000fea0003800000 */
[----:B------:R-:W-:Y:S01]  /*02d0*/  UIMAD.WIDE.U32 UR6, UR5, 0x510, URZ ;  /* 0x00000510050678a5 */ /* 0x000fe2000f8e00ff */
[----:B------:R-:W-:Y:S01]  /*02e0*/  PLOP3.LUT P0, PT, PT, PT, PT, 0x8, 0x80 ;  /* 0x000000000080781c */ /* 0x000fe20003f0e170 */
[----:B------:R-:W-:Y:S01]  /*02f0*/  UIMAD UR4, UR4, 0x510, URZ ;  /* 0x00000510040478a4 */ /* 0x000fe2000f8e02ff */
[----:B------:R-:W-:-:S03]  /*0300*/  VIADD R5, R5, 0x8 ;  /* 0x0000000805057836 */ /* 0x000fc60000000000 */
[----:B------:R-:W-:Y:S02]  /*0310*/  UIADD3 UR4, UPT, UPT, UR7, UR4, URZ ;  /* 0x0000000407047290 */ /* 0x000fe4000fffe0ff */
[----:B------:R-:W-:Y:S02]  /*0320*/  UIMAD.WIDE.U32 UR6, UR6, 0x510, URZ ;  /* 0x00000510060678a5 */ /* 0x000fe4000f8e00ff */
[----:B------:R-:W-:-:S04]  /*0330*/  UIMAD UR4, UR4, 0x510, URZ ;  /* 0x00000510040478a4 */ /* 0x000fc8000f8e02ff */
[----:B------:R-:W-:Y:S01]  /*0340*/  UIADD3 UR4, UPT, UPT, UR7, UR4, URZ ;  /* 0x0000000407047290 */ /* 0x000fe2000fffe0ff */
[----:B------:R-:W-:-:S11]  /*0350*/  UMOV UR5, UR6 ;  /* 0x0000000600057c82 */ /* 0x000fd60008000000 */
.L_x_5:
[----:B------:R-:W-:-:S13]  /*0360*/  ISETP.NE.OR P0, PT, R5, RZ, P0 ;  /* 0x000000ff0500720c */ /* 0x000fda0000705670 */
[----:B------:R-:W-:Y:S05]  /*0370*/  @!P0 BRA `(.L_x_1) ;  /* 0x00000000001c8947 */ /* 0x000fea0003800000 */
.L_x_2:
[----:B------:R-:W-:Y:S01]  /*0380*/  VIADD R5, R5, 0x4 ;  /* 0x0000000405057836 */ /* 0x000fe20000000000 */
[----:B------:R-:W-:Y:S02]  /*0390*/  UIMAD.WIDE.U32 UR6, UR5, 0x510, URZ ;  /* 0x00000510050678a5 */ /* 0x000fe4000f8e00ff */
[----:B------:R-:W-:Y:S02]  /*03a0*/  UIMAD UR4, UR4, 0x510, URZ ;  /* 0x00000510040478a4 */ /* 0x000fe4000f8e02ff */
[----:B------:R-:W-:Y:S02]  /*03b0*/  ISETP.NE.AND P0, PT, R5, RZ, PT ;  /* 0x000000ff0500720c */ /* 0x000fe40003f05270 */
[----:B------:R-:W-:Y:S01]  /*03c0*/  UIADD3 UR4, UPT, UPT, UR7, UR4, URZ ;  /* 0x0000000407047290 */ /* 0x000fe2000fffe0ff */
[----:B------:R-:W-:-:S10]  /*03d0*/  UMOV UR5, UR6 ;  /* 0x0000000600057c82 */ /* 0x000fd40008000000 */
[----:B------:R-:W-:Y:S05]  /*03e0*/  @P0 BRA `(.L_x_2) ;  /* 0xfffffffc00e40947 */ /* 0x000fea000383ffff */
.L_x_1:
[----:B------:R-:W-:-:S13]  /*03f0*/  ISETP.NE.AND P0, PT, R4, RZ, PT ;  /* 0x000000ff0400720c */ /* 0x000fda0003f05270 */
[----:B------:R-:W-:Y:S05]  /*0400*/  @!P0 BRA `(.L_x_0) ;  /* 0x0000000000208947 */ /* 0x000fea0003800000 */
[----:B------:R-:W-:-:S07]  /*0410*/  IADD3 R4, PT, PT, -R4, RZ, RZ ;  /* 0x000000ff04047210 */ /* 0x000fce0007ffe1ff */
.L_x_6:
[----:B------:R-:W-:Y:S01]  /*0420*/  VIADD R4, R4, 0x1 ;  /* 0x0000000104047836 */ /* 0x000fe20000000000 */
[----:B------:R-:W-:Y:S02]  /*0430*/  UIMAD.WIDE.U32 UR6, UR5, 0x6, URZ ;  /* 0x00000006050678a5 */ /* 0x000fe4000f8e00ff */
[----:B------:R-:W-:Y:S02]  /*0440*/  UIMAD UR4, UR4, 0x6, URZ ;  /* 0x00000006040478a4 */ /* 0x000fe4000f8e02ff */
[----:B------:R-:W-:Y:S02]  /*0450*/  ISETP.NE.AND P0, PT, R4, RZ, PT ;  /* 0x000000ff0400720c */ /* 0x000fe40003f05270 */
[----:B------:R-:W-:Y:S01]  /*0460*/  UIADD3 UR4, UPT, UPT, UR7, UR4, URZ ;  /* 0x0000000407047290 */ /* 0x000fe2000fffe0ff */
[----:B------:R-:W-:-:S10]  /*0470*/  UMOV UR5, UR6 ;  /* 0x0000000600057c82 */ /* 0x000fd40008000000 */
[----:B------:R-:W-:Y:S05]  /*0480*/  @P0 BRA `(.L_x_6) ;  /* 0xfffffffc00e40947 */ /* 0x000fea000383ffff */
.L_x_0:
[----:B------:R-:W-:Y:S01]  /*0490*/  IMAD.U32 R5, RZ, RZ, UR4 ;  /* 0x00000004ff057e24 */ /* 0x000fe2000f8e00ff */
[----:B------:R-:W-:-:S04]  /*04a0*/  ISETP.LT.U32.AND P0, PT, R2, UR5, PT ;  /* 0x0000000502007c0c */ /* 0x000fc8000bf01070 */
[----:B------:R-:W-:-:S13]  /*04b0*/  ISETP.GT.U32.AND.EX P0, PT, R5, R3, PT, P0 ;  /* 0x000000030500720c */ /* 0x000fda0003f04100 */
[----:B------:R-:W-:Y:S05]  /*04c0*/  @!P0 EXIT ;  /* 0x000000000000894d */ /* 0x000fea0003800000 */
[----:B------:R-:W-:Y:S05]  /*04d0*/  @!P1 BRA `(.L_x_7) ;  /* 0x0000000400c09947 */ /* 0x000fea0003800000 */
[----:B------:R-:W0:Y:S01]  /*04e0*/  LDC R20, c[0x0][0x390] ;  /* 0x0000e400ff147b82 */ /* 0x000e220000000800 */
[----:B------:R-:W-:Y:S02]  /*04f0*/  IMAD.MOV.U32 R4, RZ, RZ, -0x1 ;  /* 0xffffffffff047424 */ /* 0x000fe400078e00ff */
[----:B------:R-:W-:-:S07]  /*0500*/  IMAD.MOV.U32 R22, RZ, RZ, RZ ;  /* 0x000000ffff167224 */ /* 0x000fce00078e00ff */
.L_x_8:
[----:B------:R-:W-:-:S05]  /*0510*/  IMAD.HI.U32 R24, R2, -0x55555555, RZ ;  /* 0xaaaaaaab02187827 */ /* 0x000fca00078e00ff */
[----:B------:R-:W-:-:S05]  /*0520*/  SHF.R.U32.HI R24, RZ, 0x2, R24 ;  /* 0x00000002ff187819 */ /* 0x000fca0000011618 */
[----:B------:R-:W-:-:S04]  /*0530*/  IMAD R2, R24, -0x6, R2 ;  /* 0xfffffffa18027824 */ /* 0x000fc800078e0202 */
[----:B------:R-:W-:-:S04]  /*0540*/  IMAD.SHL.U32 R2, R2, 0x4, RZ ;  /* 0x0000000402027824 */ /* 0x000fc800078e00ff */
[----:B------:R-:W1:Y:S02]  /*0550*/  LDC R16, c[0x3][R2] ;  /* 0x00c0000002107b82 */ /* 0x000e640000000800 */
[----:B-1----:R-:W-:-:S05]  /*0560*/  IMAD.HI R21, R16, 0x55555556, RZ ;  /* 0x5555555610157827 */ /* 0x002fca00078e02ff */
[----:B------:R-:W-:-:S04]  /*0570*/  LEA.HI R21, R21, R21, RZ, 0x1 ;  /* 0x0000001515157211 */ /* 0x000fc800078f08ff */
[----:B------:R-:W-:-:S13]  /*0580*/  ISETP.NE.AND P0, PT, R21, R4, PT ;  /* 0x000000041500720c */ /* 0x000fda0003f05270 */
[----:B------:R-:W-:Y:S05]  /*0590*/  @!P0 EXIT ;  /* 0x000000000000894d */ /* 0x000fea0003800000 */
[----:B------:R-:W-:Y:S01]  /*05a0*/  UMOV UR4, 0x28 ;  /* 0x0000002800047882 */ /* 0x000fe20000000000 */
[----:B------:R-:W-:Y:S01]  /*05b0*/  IMAD.MOV.U32 R23, RZ, RZ, 0x268 ;  /* 0x00000268ff177424 */ /* 0x000fe200078e00ff */
[----:B------:R-:W-:-:S03]  /*05c0*/  LEA R25, R16, UR4, 0x5 ;  /* 0x0000000410197c11 */ /* 0x000fc6000f8e28ff */
[----:B------:R-:W-:Y:S01]  /*05d0*/  IMAD R23, R16, 0x30, R23 ;  /* 0x0000003010177824 */ /* 0x000fe200078e0217 */
[----:B------:R-:W1:Y:S08]  /*05e0*/  LDC.64 R8, c[0x3][R25] ;  /* 0x00c0000019087b82 */ /* 0x000e700000000a00 */
[----:B------:R-:W2:Y:S08]  /*05f0*/  LDC.64 R12, c[0x3][R25+0x8] ;  /* 0x00c00200190c7b82 */ /* 0x000eb00000000a00 */
[----:B------:R-:W3:Y:S08]  /*0600*/  LDC.64 R4, c[0x3][R23] ;  /* 0x00c0000017047b82 */ /* 0x000ef00000000a00 */
[----:B------:R-:W4:Y:S08]  /*0610*/  LDC.64 R2, c[0x3][R25+0x10] ;  /* 0x00c0040019027b82 */ /* 0x000f300000000a00 */
[----:B------:R-:W5:Y:S01]  /*0620*/  LDC.64 R6, c[0x3][R23+0x8] ;  /* 0x00c0020017067b82 */ /* 0x000f620000000a00 */
[----:B-1----:R-:W-:-:S05]  /*0630*/  IMAD R9, R9, 0x3, RZ ;  /* 0x0000000309097824 */ /* 0x002fca00078e02ff */
[--C-:B------:R-:W-:Y:S01]  /*0640*/  SHF.R.U32.HI R10, RZ, R9, R18.reuse ;  /* 0x00000009ff0a7219 */ /* 0x100fe20000011612 */
[----:B------:R-:W-:Y:S02]  /*0650*/  IMAD R9, R8, 0x3, RZ ;  /* 0x0000000308097824 */ /* 0x000fe400078e02ff */
[----:B--2---:R-:W-:Y:S02]  /*0660*/  IMAD R17, R12, 0x3, RZ ;  /* 0x000000030c117824 */ /* 0x004fe400078e02ff */
[----:B------:R-:W-:Y:S01]  /*0670*/  IMAD.SHL.U32 R10, R10, 0x8, RZ ;  /* 0x000000080a0a7824 */ /* 0x000fe200078e00ff */
[--C-:B------:R-:W-:Y:S01]  /*0680*/  SHF.R.U32.HI R12, RZ, R9, R18.reuse ;  /* 0x00000009ff0c7219 */ /* 0x100fe20000011612 */
[----:B------:R-:W-:Y:S01]  /*0690*/  IMAD R27, R13, 0x3, RZ ;  /* 0x000000030d1b7824 */ /* 0x000fe200078e02ff */
[--C-:B------:R-:W-:Y:S01]  /*06a0*/  SHF.R.U32.HI R14, RZ, R17, R18.reuse ;  /* 0x00000011ff0e7219 */ /* 0x100fe20000011612 */
[----:B------:R-:W1:Y:S01]  /*06b0*/  LDC.64 R8, c[0x3][R23+0x10] ;  /* 0x00c0040017087b82 */ /* 0x000e620000000a00 */
[----:B------:R-:W-:Y:S01]  /*06c0*/  LOP3.LUT R15, R10, 0x38, RZ, 0xc0, !PT ;  /* 0x000000380a0f7812 */ /* 0x000fe200078ec0ff */
[----:B------:R-:W-:Y:S01]  /*06d0*/  IMAD R17, R22, 0x4, R1 ;  /* 0x0000000416117824 */ /* 0x000fe200078e0201 */
[----:B------:R-:W-:Y:S01]  /*06e0*/  SHF.R.U32.HI R27, RZ, R27, R18 ;  /* 0x0000001bff1b7219 */ /* 0x000fe20000011612 */
[----:B---3--:R-:W-:Y:S01]  /*06f0*/  IMAD.SHL.U32 R4, R4, 0x4, RZ ;  /* 0x0000000404047824 */ /* 0x008fe200078e00ff */
[----:B------:R-:W-:Y:S01]  /*0700*/  LOP3.LUT R12, R15, 0x7, R12, 0xf8, !PT ;  /* 0x000000070f0c7812 */ /* 0x000fe200078ef80c */
[----:B------:R-:W-:Y:S01]  /*0710*/  IMAD.SHL.U32 R15, R14, 0x40, RZ ;  /* 0x000000400e0f7824 */ /* 0x000fe200078e00ff */
[----:B------:R2:W-:Y:S01]  /*0720*/  STL [R17], R16 ;  /* 0x0000001011007387 */ /* 0x0005e20000100800 */
[----:B------:R3:W1:Y:S01]  /*0730*/  LDC.64 R10, c[0x3][R25+0x18] ;  /* 0x00c00600190a7b82 */ /* 0x0006620000000a00 */
[----:B------:R-:W-:Y:S01]  /*0740*/  SHF.L.U32 R5, R5, 0x2, RZ ;  /* 0x0000000205057819 */ /* 0x000fe200000006ff */
[----:B----4-:R-:W-:Y:S01]  /*0750*/  IMAD R29, R2, 0x3, RZ ;  /* 0x00000003021d7824 */ /* 0x010fe200078e02ff */
[----:B------:R-:W-:Y:S01]  /*0760*/  LOP3.LUT R26, R12, 0x1c0, R15, 0xf8, !PT ;  /* 0x000001c00c1a7812 */ /* 0x000fe200078ef80f */
[----:B------:R-:W-:Y:S01]  /*0770*/  IMAD.SHL.U32 R27, R27, 0x200, RZ ;  /* 0x000002001b1b7824 */ /* 0x000fe200078e00ff */
[----:B------:R-:W-:Y:S01]  /*0780*/  SHF.R.U64 R5, R0, R5, R19 ;  /* 0x0000000500057219 */ /* 0x000fe20000001213 */
[----:B------:R-:W-:Y:S01]  /*0790*/  IMAD R3, R3, 0x3, RZ ;  /* 0x0000000303037824 */ /* 0x000fe200078e02ff */
[--C-:B------:R-:W-:Y:S01]  /*07a0*/  SHF.R.U32.HI R29, RZ, R29, R18.reuse ;  /* 0x0000001dff1d7219 */ /* 0x100fe20000011612 */
[----:B------:R-:W4:Y:S01]  /*07b0*/  LDC.64 R12, c[0x3][R23+0x20] ;  /* 0x00c00800170c7b82 */ /* 0x000f220000000a00 */
[----:B------:R-:W-:Y:S01]  /*07c0*/  LOP3.LUT R2, R26, 0xe00, R27, 0xf8, !PT ;  /* 0x00000e001a027812 */ /* 0x000fe200078ef81b */
[----:B-----5:R-:W-:Y:S01]  /*07d0*/  IMAD.SHL.U32 R6, R6, 0x4, RZ ;  /* 0x0000000406067824 */ /* 0x020fe200078e00ff */
[C-C-:B------:R-:W-:Y:S01]  /*07e0*/  SHF.R.U64 R26, R0.reuse, R4, R19.reuse ;  /* 0x00000004001a7219 */ /* 0x140fe20000001213 */
[----:B---3--:R-:W-:Y:S01]  /*07f0*/  IMAD.SHL.U32 R25, R5, 0x10, RZ ;  /* 0x0000001005197824 */ /* 0x008fe200078e00ff */
[----:B------:R-:W-:Y:S01]  /*0800*/  SHF.R.U32.HI R3, RZ, R3, R18 ;  /* 0x00000003ff037219 */ /* 0x000fe20000011612 */
[----:B------:R-:W-:Y:S01]  /*0810*/  IMAD.SHL.U32 R7, R7, 0x4, RZ ;  /* 0x0000000407077824 */ /* 0x000fe200078e00ff */
[C-C-:B------:R-:W-:Y:S01]  /*0820*/  SHF.R.U64 R4, R0.reuse, R6, R19.reuse ;  /* 0x0000000600047219 */ /* 0x140fe20000001213 */
[----:B------:R-:W3:Y:S01]  /*0830*/  LDC.64 R14, c[0x3][R23+0x18] ;  /* 0x00c00600170e7b82 */ /* 0x000ee20000000a00 */
[----:B------:R-:W-:Y:S01]  /*0840*/  IMAD.SHL.U32 R29, R29, 0x1000, RZ ;  /* 0x000010001d1d7824 */ /* 0x000fe200078e00ff */
[----:B------:R-:W-:Y:S01]  /*0850*/  LOP3.LUT R25, R25, 0xf0, RZ, 0xc0, !PT ;  /* 0x000000f019197812 */ /* 0x000fe200078ec0ff */
[----:B------:R-:W-:Y:S01]  /*0860*/  IMAD.SHL.U32 R3, R3, 0x8000, RZ ;  /* 0x0000800003037824 */ /* 0x000fe200078e00ff */
[----:B------:R-:W-:Y:S01]  /*0870*/  SHF.R.U64 R5, R0, R7, R19 ;  /* 0x0000000700057219 */ /* 0x000fe20000001213 */
[----:B------:R-:W-:Y:S01]  /*0880*/  IMAD.SHL.U32 R4, R4, 0x100, RZ ;  /* 0x0000010004047824 */ /* 0x000fe200078e00ff */
[----:B------:R-:W-:Y:S01]  /*0890*/  LOP3.LUT R25, R25, 0xf, R26, 0xf8, !PT ;  /* 0x0000000f19197812 */ /* 0x000fe200078ef81a */
[----:B------:R-:W-:Y:S01]  /*08a0*/  VIADD R22, R22, 0x1 ;  /* 0x0000000116167836 */ /* 0x000fe20000000000 */
[----:B--2---:R-:W2:Y:S01]  /*08b0*/  LDC.64 R16, c[0x3][R23+0x28] ;  /* 0x00c00a0017107b82 */ /* 0x004ea20000000a00 */
[----:B------:R-:W-:Y:S01]  /*08c0*/  LOP3.LUT R2, R2, 0x7000, R29, 0xf8, !PT ;  /* 0x0000700002027812 */ /* 0x000fe200078ef81d */
[----:B------:R-:W-:Y:S01]  /*08d0*/  IMAD.SHL.U32 R5, R5, 0x1000, RZ ;  /* 0x0000100005057824 */ /* 0x000fe200078e00ff */
[----:B------:R-:W-:-:S02]  /*08e0*/  LOP3.LUT R4, R25, 0xf00, R4, 0xf8, !PT ;  /* 0x00000f0019047812 */ /* 0x000fc400078ef804 */
[----:B------:R-:W-:Y:S02]  /*08f0*/  LOP3.LUT R2, R2, 0x38000, R3, 0xf8, !PT ;  /* 0x0003800002027812 */ /* 0x000fe400078ef803 */
[----:B------:R-:W-:Y:S02]  /*0900*/  LOP3.LUT R5, R4, 0xf000, R5, 0xf8, !PT ;  /* 0x0000f00004057812 */ /* 0x000fe400078ef805 */
[----:B0-----:R-:W-:Y:S01]  /*0910*/  ISETP.NE.AND P0, PT, R22, R20, PT ;  /* 0x000000141600720c */ /* 0x001fe20003f05270 */
[----:B-1----:R-:W-:Y:S02]  /*0920*/  IMAD.SHL.U32 R8, R8, 0x4, RZ ;  /* 0x0000000408087824 */ /* 0x002fe400078e00ff */
[----:B------:R-:W-:-:S03]  /*0930*/  IMAD.SHL.U32 R9, R9, 0x4, RZ ;  /* 0x0000000409097824 */ /* 0x000fc600078e00ff */
[C-C-:B------:R-:W-:Y:S02]  /*0940*/  SHF.R.U64 R6, R0.reuse, R8, R19.reuse ;  /* 0x0000000800067219 */ /* 0x140fe40000001213 */
[----:B------:R-:W-:Y:S01]  /*0950*/  SHF.R.U64 R7, R0, R9, R19 ;  /* 0x0000000900077219 */ /* 0x000fe20000001213 */
[----:B------:R-:W-:Y:S01]  /*0960*/  IMAD R3, R10, 0x3, RZ ;  /* 0x000000030a037824 */ /* 0x000fe200078e02ff */
[----:B------:R-:W-:Y:S01]  /*0970*/  SHF.L.U32 R6, R6, 0x10, RZ ;  /* 0x0000001006067819 */ /* 0x000fe200000006ff */
[----:B------:R-:W-:Y:S02]  /*0980*/  IMAD R11, R11, 0x3, RZ ;  /* 0x000000030b0b7824 */ /* 0x000fe400078e02ff */
[----:B------:R-:W-:Y:S01]  /*0990*/  IMAD.SHL.U32 R7, R7, 0x100000, RZ ;  /* 0x0010000007077824 */ /* 0x000fe200078e00ff */
[----:B------:R-:W-:Y:S02]  /*09a0*/  SHF.R.U32.HI R3, RZ, R3, R18 ;  /* 0x00000003ff037219 */ /* 0x000fe40000011612 */
[----:B------:R-:W-:Y:S01]  /*09b0*/  LOP3.LUT R6, R5, 0xf0000, R6, 0xf8, !PT ;  /* 0x000f000005067812 */ /* 0x000fe200078ef806 */
[----:B----4-:R-:W-:Y:S01]  /*09c0*/  IMAD.SHL.U32 R13, R13, 0x4, RZ ;  /* 0x000000040d0d7824 */ /* 0x010fe200078e00ff */
[----:B------:R-:W-:Y:S01]  /*09d0*/  SHF.R.U32.HI R18, RZ, R11, R18 ;  /* 0x0000000bff127219 */ /* 0x000fe20000011612 */
[----:B------:R-:W-:Y:S01]  /*09e0*/  IMAD.SHL.U32 R12, R12, 0x4, RZ ;  /* 0x000000040c0c7824 */ /* 0x000fe200078e00ff */
[----:B------:R-:W-:Y:S01]  /*09f0*/  LOP3.LUT R7, R6, 0xf00000, R7, 0xf8, !PT ;  /* 0x00f0000006077812 */ /* 0x000fe200078ef807 */
[----:B------:R-:W-:Y:S01]  /*0a00*/  IMAD.SHL.U32 R3, R3, 0x40000, RZ ;  /* 0x0004000003037824 */ /* 0x000fe200078e00ff */
[----:B------:R-:W-:-:S02]  /*0a10*/  SHF.R.U64 R4, R0, R13, R19 ;  /* 0x0000000d00047219 */ /* 0x000fc40000001213 */
[----:B------:R-:W-:Y:S01]  /*0a20*/  SHF.R.U64 R5, R0, R12, R19 ;  /* 0x0000000c00057219 */ /* 0x000fe20000001213 */
[----:B---3--:R-:W-:Y:S01]  /*0a30*/  IMAD.SHL.U32 R14, R14, 0x4, RZ ;  /* 0x000000040e0e7824 */ /* 0x008fe200078e00ff */
[----:B------:R-:W-:Y:S01]  /*0a40*/  LOP3.LUT R2, R2, 0x1c0000, R3, 0xf8, !PT ;  /* 0x001c000002027812 */ /* 0x000fe200078ef803 */
[----:B------:R-:W-:Y:S02]  /*0a50*/  IMAD.SHL.U32 R4, R4, 0x10, RZ ;  /* 0x0000001004047824 */ /* 0x000fe400078e00ff */
[----:B------:R-:W-:Y:S01]  /*0a60*/  IMAD.SHL.U32 R15, R15, 0x4, RZ ;  /* 0x000000040f0f7824 */ /* 0x000fe200078e00ff */
[----:B------:R-:W-:Y:S02]  /*0a70*/  SHF.R.U64 R6, R0, R14, R19 ;  /* 0x0000000e00067219 */ /* 0x000fe40000001213 */
[----:B------:R-:W-:Y:S01]  /*0a80*/  LOP3.LUT R4, R4, 0xf0, RZ, 0xc0, !PT ;  /* 0x000000f004047812 */ /* 0x000fe200078ec0ff */
[----:B--2---:R-:W-:Y:S01]  /*0a90*/  IMAD.SHL.U32 R16, R16, 0x4, RZ ;  /* 0x0000000410107824 */ /* 0x004fe200078e00ff */
[----:B------:R-:W-:Y:S01]  /*0aa0*/  SHF.L.U32 R17, R17, 0x2, RZ ;  /* 0x0000000211117819 */ /* 0x000fe200000006ff */
[----:B------:R-:W-:Y:S01]  /*0ab0*/  IMAD.SHL.U32 R6, R6, 0x1000000, RZ ;  /* 0x0100000006067824 */ /* 0x000fe200078e00ff */
[----:B------:R-:W-:-:S02]  /*0ac0*/  LOP3.LUT R4, R4, 0xf, R5, 0xf8, !PT ;  /* 0x0000000f04047812 */ /* 0x000fc400078ef805 */
[C-C-:B------:R-:W-:Y:S02]  /*0ad0*/  SHF.R.U64 R3, R0.reuse, R16, R19.reuse ;  /* 0x0000001000037219 */ /* 0x140fe40000001213 */
[C-C-:B------:R-:W-:Y:S02]  /*0ae0*/  SHF.R.U64 R5, R0.reuse, R15, R19.reuse ;  /* 0x0000000f00057219 */ /* 0x140fe40000001213 */
[----:B------:R-:W-:Y:S01]  /*0af0*/  SHF.R.U64 R19, R0, R17, R19 ;  /* 0x0000001100137219 */ /* 0x000fe20000001213 */
[----:B------:R-:W-:Y:S01]  /*0b00*/  IMAD.SHL.U32 R3, R3, 0x100, RZ ;  /* 0x0000010003037824 */ /* 0x000fe200078e00ff */
[----:B------:R-:W-:Y:S01]  /*0b10*/  LOP3.LUT R6, R7, 0xf000000, R6, 0xf8, !PT ;  /* 0x0f00000007067812 */ /* 0x000fe200078ef806 */
[----:B------:R-:W-:Y:S02]  /*0b20*/  IMAD.SHL.U32 R5, R5, 0x10000000, RZ ;  /* 0x1000000005057824 */ /* 0x000fe400078e00ff */
[----:B------:R-:W-:Y:S01]  /*0b30*/  IMAD.SHL.U32 R19, R19, 0x1000, RZ ;  /* 0x0000100013137824 */ /* 0x000fe200078e00ff */
[----:B------:R-:W-:Y:S01]  /*0b40*/  LOP3.LUT R0, R4, 0xf00, R3, 0xf8, !PT ;  /* 0x00000f0004007812 */ /* 0x000fe200078ef803 */
[----:B------:R-:W-:Y:S01]  /*0b50*/  IMAD.SHL.U32 R3, R18, 0x200000, RZ ;  /* 0x0020000012037824 */ /* 0x000fe200078e00ff */
[----:B------:R-:W-:Y:S01]  /*0b60*/  LOP3.LUT R5, R6, 0xf0000000, R5, 0xf8, !PT ;  /* 0xf000000006057812 */ /* 0x000fe200078ef805 */
[----:B------:R-:W-:Y:S01]  /*0b70*/  IMAD.MOV.U32 R4, RZ, RZ, R21 ;  /* 0x000000ffff047224 */ /* 0x000fe200078e0015 */
[----:B------:R-:W-:-:S02]  /*0b80*/  LOP3.LUT R19, R0, 0xf000, R19, 0xf8, !PT ;  /* 0x0000f00000137812 */ /* 0x000fc400078ef813 */
[----:B------:R-:W-:Y:S01]  /*0b90*/  LOP3.LUT R18, R2, 0xe00000, R3, 0xf8, !PT ;  /* 0x00e0000002127812 */ /* 0x000fe200078ef803 */
[----:B------:R-:W-:Y:S02]  /*0ba0*/  IMAD.MOV.U32 R0, RZ, RZ, R5 ;  /* 0x000000ffff007224 */ /* 0x000fe400078e0005 */
[----:B------:R-:W-:Y:S02]  /*0bb0*/  IMAD.MOV.U32 R2, RZ, RZ, R24 ;  /* 0x000000ffff027224 */ /* 0x000fe400078e0018 */
[----:B------:R-:W-:Y:S01]  /*0bc0*/  IMAD.MOV.U32 R3, RZ, RZ, RZ ;  /* 0x000000ffff037224 */ /* 0x000fe200078e00ff */
[----:B------:R-:W-:Y:S06]  /*0bd0*/  @P0 BRA `(.L_x_8) ;  /* 0xfffffff8004c0947 */ /* 0x000fec000383ffff */
.L_x_7:
[----:B------:R-:W0:Y:S01]  /*0be0*/  LDCU.64 UR4, c[0x3][0x20] ;  /* 0x00c00400ff0477ac */ /* 0x000e220008000a00 */
[----:B------:R-:W1:Y:S01]  /*0bf0*/  LDCU UR6, c[0x3][0x18] ;  /* 0x00c00300ff0677ac */ /* 0x000e620008000800 */
[----:B0-----:R-:W-:-:S04]  /*0c00*/  ISETP.NE.U32.AND P0, PT, R0, UR4, PT ;  /* 0x0000000400007c0c */ /* 0x001fc8000bf05070 */
[----:B------:R-:W-:-:S04]  /*0c10*/  ISETP.NE.AND.EX P0, PT, R19, UR5, PT, P0 ;  /* 0x0000000513007c0c */ /* 0x000fc8000bf05300 */
[----:B-1----:R-:W-:-:S13]  /*0c20*/  ISETP.NE.OR P0, PT, R18, UR6, P0 ;  /* 0x0000000612007c0c */ /* 0x002fda0008705670 */
[----:B------:R-:W-:Y:S05]  /*0c30*/  @P0 EXIT ;  /* 0x000000000000094d */ /* 0x000fea0003800000 */
[----:B------:R-:W0:Y:S01]  /*0c40*/  LDC.64 R2, c[0x0][0x3a0] ;  /* 0x0000e800ff027b82 */ /* 0x000e220000000a00 */
[----:B------:R-:W0:Y:S01]  /*0c50*/  LDCU.64 UR6, c[0x0][0x358] ;  /* 0x00006b00ff0677ac */ /* 0x000e220008000a00 */
[----:B------:R-:W-:-:S05]  /*0c60*/  HFMA2 R5, -RZ, RZ, 0, 5.9604644775390625e-08 ;  /* 0x00000001ff057431 */ /* 0x000fca00000001ff */
[----:B0-----:R-:W2:Y:S01]  /*0c70*/  ATOMG.E.EXCH.STRONG.GPU PT, R2, desc[UR6][R2.64], R5 ;  /* 0x80000005020279a8 */ /* 0x001ea2000c1ef106 */
[----:B------:R-:W-:-:S04]  /*0c80*/  ISETP.GE.AND P0, PT, R20, 0x1, PT ;  /* 0x000000011400780c */ /* 0x000fc80003f06270 */
[----:B--2---:R-:W-:-:S13]  /*0c90*/  ISETP.NE.OR P0, PT, R2, RZ, !P0 ;  /* 0x000000ff0200720c */ /* 0x004fda0004705670 */
[----:B------:R-:W-:Y:S05]  /*0ca0*/  @P0 EXIT ;  /* 0x000000000000094d */ /* 0x000fea0003800000 */
[C---:B------:R-:W-:Y:S01]  /*0cb0*/  ISETP.GE.U32.AND P1, PT, R20.reuse, 0x10, PT ;  /* 0x000000101400780c */ /* 0x040fe20003f26070 */
[----:B------:R-:W-:Y:S01]  /*0cc0*/  IMAD.MOV.U32 R0, RZ, RZ, RZ ;  /* 0x000000ffff007224 */ /* 0x000fe200078e00ff */
[----:B------:R-:W-:-:S04]  /*0cd0*/  LOP3.LUT R25, R20, 0xf, RZ, 0xc0, !PT ;  /* 0x0000000f14197812 */ /* 0x000fc800078ec0ff */
[----:B------:R-:W-:-:S07]  /*0ce0*/  ISETP.NE.AND P0, PT, R25, RZ, PT ;  /* 0x000000ff1900720c */ /* 0x000fce0003f05270 */
[----:B------:R-:W-:Y:S06]  /*0cf0*/  @!P1 BRA `(.L_x_9) ;  /* 0x0000000000a09947 */ /* 0x000fec0003800000 */
[----:B------:R-:W0:Y:S01]  /*0d00*/  LDCU.64 UR4, c[0x0][0x398] ;  /* 0x00007300ff0477ac */ /* 0x000e220008000a00 */
[----:B------:R-:W-:Y:S01]  /*0d10*/  LOP3.LUT R0, R20, 0x7ffffff0, RZ, 0xc0, !PT ;  /* 0x7ffffff014007812 */ /* 0x000fe200078ec0ff */
[----:B------:R-:W-:-:S04]  /*0d20*/  VIADD R24, R1, 0x20 ;  /* 0x0000002001187836 */ /* 0x000fc80000000000 */
[----:B------:R-:W-:Y:S01]  /*0d30*/  IMAD.MOV R21, RZ, RZ, -R0 ;  /* 0x000000ffff157224 */ /* 0x000fe200078e0a00 */
[----:B0-----:R-:W-:-:S04]  /*0d40*/  UIADD3 UR4, UP0, UPT, UR4, 0x20, URZ ;  /* 0x0000002004047890 */ /* 0x001fc8000ff1e0ff */
[----:B------:R-:W-:Y:S02]  /*0d50*/  UIADD3.X UR5, UPT, UPT, URZ, UR5, URZ, UP0, !UPT ;  /* 0x00000005ff057290 */ /* 0x000fe400087fe4ff */
[----:B------:R-:W-:-:S04]  /*0d60*/  IMAD.U32 R22, RZ, RZ, UR4 ;  /* 0x00000004ff167e24 */ /* 0x000fc8000f8e00ff */
[----:B------:R-:W-:-:S07]  /*0d70*/  IMAD.U32 R23, RZ, RZ, UR5 ;  /* 0x00000005ff177e24 */ /* 0x000fce000f8e00ff */
.L_x_10:
[----:B0-----:R-:W2:Y:S04]  /*0d80*/  LDL.64 R2, [R24+-0x20] ;  /* 0xffffe00018027983 */ /* 0x001ea80000100a00 */
[----:B------:R-:W3:Y:S04]  /*0d90*/  LDL.64 R4, [R24+-0x18] ;  /* 0xffffe80018047983 */ /* 0x000ee80000100a00 */
[----:B------:R-:W4:Y:S04]  /*0da0*/  LDL.64 R6, [R24+-0x10] ;  /* 0xfffff00018067983 */ /* 0x000f280000100a00 */
[----:B------:R-:W5:Y:S04]  /*0db0*/  LDL.64 R8, [R24+-0x8] ;  /* 0xfffff80018087983 */ /* 0x000f680000100a00 */
[----:B------:R-:W5:Y:S04]  /*0dc0*/  LDL.64 R10, [R24] ;  /* 0x00000000180a7983 */ /* 0x000f680000100a00 */
[----:B------:R-:W5:Y:S04]  /*0dd0*/  LDL.64 R12, [R24+0x8] ;  /* 0x00000800180c7983 */ /* 0x000f680000100a00 */
[----:B------:R-:W5:Y:S04]  /*0de0*/  LDL.64 R14, [R24+0x10] ;  /* 0x00001000180e7983 */ /* 0x000f680000100a00 */
[----:B------:R0:W5:Y:S01]  /*0df0*/  LDL.64 R16, [R24+0x18] ;  /* 0x0000180018107983 */ /* 0x0001620000100a00 */
[----:B------:R-:W-:-:S02]  /*0e00*/  IMAD.MOV.U32 R18, RZ, RZ, R22 ;  /* 0x000000ffff127224 */ /* 0x000fc400078e0016 */
[----:B------:R-:W-:Y:S02]  /*0e10*/  IMAD.MOV.U32 R19, RZ, RZ, R23 ;  /* 0x000000ffff137224 */ /* 0x000fe400078e0017 */
[----:B------:R-:W-:Y:S01]  /*0e20*/  VIADD R21, R21, 0x10 ;  /* 0x0000001015157836 */ /* 0x000fe20000000000 */
[----:B------:R-:W-:Y:S02]  /*0e30*/  IADD3 R22, P2, PT, R18, 0x40, RZ ;  /* 0x0000004012167810 */ /* 0x000fe40007f5e0ff */
[----:B0-----:R-:W-:Y:S02]  /*0e40*/  IADD3 R24, PT, PT, R24, 0x40, RZ ;  /* 0x0000004018187810 */ /* 0x001fe40007ffe0ff */
[----:B------:R-:W-:Y:S01]  /*0e50*/  ISETP.NE.AND P1, PT, R21, RZ, PT ;  /* 0x000000ff1500720c */ /* 0x000fe20003f25270 */
[----:B------:R-:W-:Y:S01]  /*0e60*/  IMAD.X R23, RZ, RZ, R19, P2 ;  /* 0x000000ffff177224 */ /* 0x000fe200010e0613 */
[----:B--2---:R0:W-:Y:S04]  /*0e70*/  STG.E desc[UR6][R18.64+-0x20], R2 ;  /* 0xffffe00212007986 */ /* 0x0041e8000c101906 */
[----:B------:R0:W-:Y:S04]  /*0e80*/  STG.E desc[UR6][R18.64+-0x1c], R3 ;  /* 0xffffe40312007986 */ /* 0x0001e8000c101906 */
[----:B---3--:R0:W-:Y:S04]  /*0e90*/  STG.E desc[UR6][R18.64+-0x18], R4 ;  /* 0xffffe80412007986 */ /* 0x0081e8000c101906 */
[----:B------:R0:W-:Y:S04]  /*0ea0*/  STG.E desc[UR6][R18.64+-0x14], R5 ;  /* 0xffffec0512007986 */ /* 0x0001e8000c101906 */
[----:B----4-:R0:W-:Y:S04]  /*0eb0*/  STG.E desc[UR6][R18.64+-0x10], R6 ;  /* 0xfffff00612007986 */ /* 0x0101e8000c101906 */
[----:B------:R0:W-:Y:S04]  /*0ec0*/  STG.E desc[UR6][R18.64+-0xc], R7 ;  /* 0xfffff40712007986 */ /* 0x0001e8000c101906 */
[----:B-----5:R0:W-:Y:S04]  /*0ed0*/  STG.E desc[UR6][R18.64+-0x8], R8 ;  /* 0xfffff80812007986 */ /* 0x0201e8000c101906 */
[----:B------:R0:W-:Y:S04]  /*0ee0*/  STG.E desc[UR6][R18.64+-0x4], R9 ;  /* 0xfffffc0912007986 */ /* 0x0001e8000c101906 */
[----:B------:R0:W-:Y:S04]  /*0ef0*/  STG.E desc[UR6][R18.64], R10 ;  /* 0x0000000a12007986 */ /* 0x0001e8000c101906 */
[----:B------:R0:W-:Y:S04]  /*0f00*/  STG.E desc[UR6][R18.64+0x4], R11 ;  /* 0x0000040b12007986 */ /* 0x0001e8000c101906 */
[----:B------:R0:W-:Y:S04]  /*0f10*/  STG.E desc[UR6][R18.64+0x8], R12 ;  /* 0x0000080c12007986 */ /* 0x0001e8000c101906 */
[----:B------:R0:W-:Y:S04]  /*0f20*/  STG.E desc[UR6][R18.64+0xc], R13 ;  /* 0x00000c0d12007986 */ /* 0x0001e8000c101906 */
[----:B------:R0:W-:Y:S04]  /*0f30*/  STG.E desc[UR6][R18.64+0x10], R14 ;  /* 0x0000100e12007986 */ /* 0x0001e8000c101906 */
[----:B------:R0:W-:Y:S04]  /*0f40*/  STG.E desc[UR6][R18.64+0x14], R15 ;  /* 0x0000140f12007986 */ /* 0x0001e8000c101906 */
[----:B------:R0:W-:Y:S04]  /*0f50*/  STG.E desc[UR6][R18.64+0x18], R16 ;  /* 0x0000181012007986 */ /* 0x0001e8000c101906 */
[----:B------:R0:W-:Y:S01]  /*0f60*/  STG.E desc[UR6][R18.64+0x1c], R17 ;  /* 0x00001c1112007986 */ /* 0x0001e2000c101906 */
[----:B------:R-:W-:Y:S05]  /*0f70*/  @P1 BRA `(.L_x_10) ;  /* 0xfffffffc00801947 */ /* 0x000fea000383ffff */
.L_x_9:
[----:B------:R-:W-:Y:S05]  /*0f80*/  @!P0 EXIT ;  /* 0x000000000000894d */ /* 0x000fea0003800000 */
[----:B------:R-:W-:Y:S02]  /*0f90*/  ISETP.GE.U32.AND P0, PT, R25, 0x8, PT ;  /* 0x000000081900780c */ /* 0x000fe40003f06070 */
[----:B0-----:R-:W-:-:S04]  /*0fa0*/  LOP3.LUT R5, R20, 0x7, RZ, 0xc0, !PT ;  /* 0x0000000714057812 */ /* 0x001fc800078ec0ff */
[----:B------:R-:W-:-:S07]  /*0fb0*/  ISETP.NE.AND P1, PT, R5, RZ, PT ;  /* 0x000000ff0500720c */ /* 0x000fce0003f25270 */
[----:B------:R-:W-:Y:S06]  /*0fc0*/  @!P0 BRA `(.L_x_11) ;  /* 0x0000000000408947 */ /* 0x000fec0003800000 */
[C---:B------:R-:W-:Y:S01]  /*0fd0*/  IMAD R4, R0.reuse, 0x4, R1 ;  /* 0x0000000400047824 */ /* 0x040fe200078e0201 */
[----:B------:R-:W0:Y:S04]  /*0fe0*/  LDC.64 R2, c[0x0][0x398] ;  /* 0x0000e600ff027b82 */ /* 0x000e280000000a00 */
[----:B------:R-:W2:Y:S04]  /*0ff0*/  LDL.64 R6, [R4] ;  /* 0x0000000004067983 */ /* 0x000ea80000100a00 */
[----:B------:R-:W3:Y:S04]  /*1000*/  LDL.64 R8, [R4+0x8] ;  /* 0x0000080004087983 */ /* 0x000ee80000100a00 */
[----:B------:R-:W4:Y:S04]  /*1010*/  LDL.64 R10, [R4+0x10] ;  /* 0x00001000040a7983 */ /* 0x000f280000100a00 */
[----:B------:R-:W5:Y:S01]  /*1020*/  LDL.64 R12, [R4+0x18] ;  /* 0x00001800040c7983 */ /* 0x000f620000100a00 */
[----:B0-----:R-:W-:-:S04]  /*1030*/  IMAD.WIDE.U32 R2, R0, 0x4, R2 ;  /* 0x0000000400027825 */ /* 0x001fc800078e0002 */
[----:B------:R-:W-:Y:S01]  /*1040*/  VIADD R0, R0, 0x8 ;  /* 0x0000000800007836 */ /* 0x000fe20000000000 */
[----:B--2---:R0:W-:Y:S04]  /*1050*/  STG.E desc[UR6][R2.64], R6 ;  /* 0x0000000602007986 */ /* 0x0041e8000c101906 */
[----:B------:R0:W-:Y:S04]  /*1060*/  STG.E desc[UR6][R2.64+0x4], R7 ;  /* 0x0000040702007986 */ /* 0x0001e8000c101906 */
[----:B---3--:R0:W-:Y:S04]  /*1070*/  STG.E desc[UR6][R2.64+0x8], R8 ;  /* 0x0000080802007986 */ /* 0x0081e8000c101906 */
[----:B------:R0:W-:Y:S04]  /*1080*/  STG.E desc[UR6][R2.64+0xc], R9 ;  /* 0x00000c0902007986 */ /* 0x0001e8000c101906 */
[----:B----4-:R0:W-:Y:S04]  /*1090*/  STG.E desc[UR6][R2.64+0x10], R10 ;  /* 0x0000100a02007986 */ /* 0x0101e8000c101906 */
[----:B------:R0:W-:Y:S04]  /*10a0*/  STG.E desc[UR6][R2.64+0x14], R11 ;  /* 0x0000140b02007986 */ /* 0x0001e8000c101906 */
[----:B-----5:R0:W-:Y:S04]  /*10b0*/  STG.E desc[UR6][R2.64+0x18], R12 ;  /* 0x0000180c02007986 */ /* 0x0201e8000c101906 */
[----:B------:R0:W-:Y:S02]  /*10c0*/  STG.E desc[UR6][R2.64+0x1c], R13 ;  /* 0x00001c0d02007986 */ /* 0x0001e4000c101906 */
.L_x_11:
[----:B------:R-:W-:Y:S05]  /*10d0*/  @!P1 EXIT ;  /* 0x000000000000994d */ /* 0x000fea0003800000 */
[----:B------:R-:W-:Y:S02]  /*10e0*/  ISETP.GE.U32.AND P0, PT, R5, 0x4, PT ;  /* 0x000000040500780c */ /* 0x000fe40003f06070 */
[----:B------:R-:W-:-:S04]  /*10f0*/  LOP3.LUT R20, R20, 0x3, RZ, 0xc0, !PT ;  /* 0x0000000314147812 */ /* 0x000fc800078ec0ff */
[----:B------:R-:W-:-:S07]  /*1100*/  ISETP.NE.AND P1, PT, R20, RZ, PT ;  /* 0x000000ff1400720c */ /* 0x000fce0003f25270 */
[----:B------:R-:W-:Y:S06]  /*1110*/  @!P0 BRA `(.L_x_12) ;  /* 0x0000000000288947 */ /* 0x000fec0003800000 */
[C---:B------:R-:W-:Y:S01]  /*1120*/  IMAD R4, R0.reuse, 0x4, R1 ;  /* 0x0000000400047824 */ /* 0x040fe200078e0201 */
[----:B0-----:R-:W0:Y:S04]  /*1130*/  LDC.64 R2, c[0x0][0x398] ;  /* 0x0000e600ff027b82 */ /* 0x001e280000000a00 */
[----:B------:R-:W2:Y:S04]  /*1140*/  LDL.64 R6, [R4] ;  /* 0x0000000004067983 */ /* 0x000ea80000100a00 */
[----:B------:R-:W3:Y:S01]  /*1150*/  LDL.64 R8, [R4+0x8] ;  /* 0x0000080004087983 */ /* 0x000ee20000100a00 */
[----:B0-----:R-:W-:-:S04]  /*1160*/  IMAD.WIDE.U32 R2, R0, 0x4, R2 ;  /* 0x0000000400027825 */ /* 0x001fc800078e0002 */
[----:B------:R-:W-:Y:S01]  /*1170*/  VIADD R0, R0, 0x4 ;  /* 0x0000000400007836 */ /* 0x000fe20000000000 */
[----:B--2---:R1:W-:Y:S04]  /*1180*/  STG.E desc[UR6][R2.64], R6 ;  /* 0x0000000602007986 */ /* 0x0043e8000c101906 */
[----:B------:R1:W-:Y:S04]  /*1190*/  STG.E desc[UR6][R2.64+0x4], R7 ;  /* 0x0000040702007986 */ /* 0x0003e8000c101906 */
[----:B---3--:R1:W-:Y:S04]  /*11a0*/  STG.E desc[UR6][R2.64+0x8], R8 ;  /* 0x0000080802007986 */ /* 0x0083e8000c101906 */
[----:B------:R1:W-:Y:S02]  /*11b0*/  STG.E desc[UR6][R2.64+0xc], R9 ;  /* 0x00000c0902007986 */ /* 0x0003e4000c101906 */
.L_x_12:
[----:B------:R-:W-:Y:S05]  /*11c0*/  @!P1 EXIT ;  /* 0x000000000000994d */ /* 0x000fea0003800000 */
[----:B01----:R-:W0:Y:S01]  /*11d0*/  LDC.64 R2, c[0x0][0x398] ;  /* 0x0000e600ff027b82 */ /* 0x003e220000000a00 */
[C---:B------:R-:W-:Y:S02]  /*11e0*/  IMAD R4, R0.reuse, 0x4, R1 ;  /* 0x0000000400047824 */ /* 0x040fe400078e0201 */
[----:B0-----:R-:W-:-:S04]  /*11f0*/  IMAD.WIDE.U32 R2, R0, 0x4, R2 ;  /* 0x0000000400027825 */ /* 0x001fc800078e0002 */
[----:B------:R-:W-:-:S07]  /*1200*/  IMAD.MOV R0, RZ, RZ, -R20 ;  /* 0x000000ffff007224 */ /* 0x000fce00078e0a14 */
.L_x_13:
[----:B------:R0:W2:Y:S01]  /*1210*/  LDL R5, [R4] ;  /* 0x0000000004057983 */ /* 0x0000a20000100800 */
[----:B------:R-:W-:-:S05]  /*1220*/  VIADD R0, R0, 0x1 ;  /* 0x0000000100007836 */ /* 0x000fca0000000000 */
[----:B------:R-:W-:Y:S01]  /*1230*/  ISETP.NE.AND P0, PT, R0, RZ, PT ;  /* 0x000000ff0000720c */ /* 0x000fe20003f05270 */
[----:B0-----:R-:W-:Y:S01]  /*1240*/  VIADD R4, R4, 0x4 ;  /* 0x0000000404047836 */ /* 0x001fe20000000000 */
[----:B--2---:R0:W-:Y:S02]  /*1250*/  STG.E desc[UR6][R2.64], R5 ;  /* 0x0000000502007986 */ /* 0x0041e4000c101906 */
[----:B0-----:R-:W-:-:S05]  /*1260*/  IADD3 R2, P1, PT, R2, 0x4, RZ ;  /* 0x0000000402027810 */ /* 0x001fca0007f3e0ff */
[----:B------:R-:W-:-:S04]  /*1270*/  IMAD.X R3, RZ, RZ, R3, P1 ;  /* 0x000000ffff037224 */ /* 0x000fc800008e0603 */
[----:B------:R-:W-:Y:S05]  /*1280*/  @P0 BRA `(.L_x_13) ;  /* 0xfffffffc00e00947 */ /* 0x000fea000383ffff */
[----:B------:R-:W-:Y:S05]  /*1290*/  EXIT ;  /* 0x000000000000794d */ /* 0x000fea0003800000 */
.L_x_14:
[----:B------:R-:W-:-:S00]  /*12a0*/  BRA `(.L_x_14) ;  /* 0xfffffffc00fc7947 */ /* 0x000fc0000383ffff */
[----:B------:R-:W-:-:S00]  /*12b0*/  NOP ;  /* 0x0000000000007918 */ /* 0x000fc00000000000 */
        /* <DEDUP_REMOVED lines=12> */
.L_x_15:


//--------------------- .nv.shared.reserved.0     --------------------------
	.section	.nv.shared.reserved.0,"aw",@nobits
	.weak		__nv_reservedSMEM_offset_0_alias
	.size		__nv_reservedSMEM_offset_0_alias, 0, 64
	.other		__nv_reservedSMEM_offset_0_alias,@"STO_CUDA_RESERVED_SHARED STV_DEFAULT"
__nv_reservedSMEM_offset_0_alias:
	.zero		0
	.zero		64


//--------------------- .nv.constant0._Z22bruteForceStage4KerneljmiPiS_ --------------------------
	.section	.nv.constant0._Z22bruteForceStage4KerneljmiPiS_,"a",@progbits
	.sectionflags	@""
	.align	4
.nv.constant0._Z22bruteForceStage4KerneljmiPiS_:
	.zero		936


//--------------------- SYMBOLS --------------------------

	.type		.nv.reservedSmem.offset0,@object
	.size		.nv.reservedSmem.offset0,0x4
